//
// Generated by NVIDIA NVVM Compiler
//
// Compiler Build ID: CL-36424714
// Cuda compilation tools, release 13.0, V13.0.88
// Based on NVVM 20.0.0
//

.version 9.0
.target sm_100
.address_size 64

	// .globl	_Z11hello_worldi
.extern .func  (.param .b32 func_retval0) vprintf
(
	.param .b64 vprintf_param_0,
	.param .b64 vprintf_param_1
)
;
.global .align 1 .b8 $str[39] = {72, 101, 108, 108, 111, 32, 119, 111, 114, 108, 100, 32, 102, 114, 111, 109, 32, 98, 108, 111, 99, 107, 32, 37, 100, 44, 32, 116, 104, 114, 101, 97, 100, 32, 37, 100, 46, 10};

.visible .entry _Z11hello_worldi(
	.param .u32 _Z11hello_worldi_param_0
)
{
	.local .align 8 .b8 	__local_depot0[8];
	.reg .b64 	%SP;
	.reg .b64 	%SPL;
	.reg .b32 	%r<5>;
	.reg .b64 	%rd<5>;

	mov.u64 	%SPL, __local_depot0;
	cvta.local.u64 	%SP, %SPL;
	add.u64 	%rd1, %SP, 0;
	add.u64 	%rd2, %SPL, 0;
	mov.u32 	%r1, %ctaid.x;
	mov.u32 	%r2, %tid.x;
	st.local.v2.u32 	[%rd2], {%r1, %r2};
	mov.u64 	%rd3, $str;
	cvta.global.u64 	%rd4, %rd3;
	{ // callseq 0, 0
	.param .b64 param0;
	st.param.b64 	[param0], %rd4;
	.param .b64 param1;
	st.param.b64 	[param1], %rd1;
	.param .b32 retval0;
	call.uni (retval0), 
	vprintf, 
	(
	param0, 
	param1
	);
	ld.param.b32 	%r3, [retval0];
	} // callseq 0
	ret;

}


// ===== COMPILED SASS (sm_100) =====

	.target	sm_100

	.elftype	@"ET_EXEC"


//--------------------- .note.nv.tkinfo           --------------------------
	.section	.note.nv.tkinfo,"",@"SHT_NOTE"
	.sectionflags	@"SHF_NOTE_NV_TKINFO"
	.tkinfo
        /*0018*/ 	.word	0x00000002
        /*0030*/ 	.string	""
        /*0030*/ 	.string	"ptxas"
        /*0030*/ 	.string	"Cuda compilation tools, release 13.0, V13.0.88"
        /*0030*/ 	.string	"Build cuda_13.0.r13.0/compiler.36424714_0"
        /*0030*/ 	.string	"-arch sm_100 -m 64 "



//--------------------- .note.nv.cuinfo           --------------------------
	.section	.note.nv.cuinfo,"",@"SHT_NOTE"
	.sectionflags	@"SHF_NOTE_NV_CUINFO"
        /*0018*/ 	.short	0x0002
        /*001a*/ 	.short	0x0064
        /*001c*/ 	.short	0x0082
	.zero		2


//--------------------- .nv.info                  --------------------------
	.section	.nv.info,"",@"SHT_CUDA_INFO"
	.align	4


	//----- nvinfo : EIATTR_REGCOUNT
	.align		4
        /*0000*/ 	.byte	0x04, 0x2f
        /*0002*/ 	.short	(.L_2 - .L_1)
	.align		4
.L_1:
        /*0004*/ 	.word	index@(_Z11hello_worldi)
        /*0008*/ 	.word	0x00000018


	//----- nvinfo : EIATTR_FRAME_SIZE
	.align		4
.L_2:
        /*000c*/ 	.byte	0x04, 0x11
        /*000e*/ 	.short	(.L_4 - .L_3)
	.align		4
.L_3:
        /*0010*/ 	.word	index@(_Z11hello_worldi)
        /*0014*/ 	.word	0x00000008


	//----- nvinfo : EIATTR_MIN_STACK_SIZE
	.align		4
.L_4:
        /*0018*/ 	.byte	0x04, 0x12
        /*001a*/ 	.short	(.L_6 - .L_5)
	.align		4
.L_5:
        /*001c*/ 	.word	index@(_Z11hello_worldi)
        /*0020*/ 	.word	0x00000008
.L_6:


//--------------------- .nv.compat                --------------------------
	.section	.nv.compat,"",@"SHT_CUDA_COMPAT_INFO"
	.align	4
        /*0000*/ 	.byte	0x02, 0x09, 0x00, 0x00, 0x02, 0x02, 0x01, 0x00, 0x02, 0x05, 0x05, 0x00, 0x03, 0x07, 0x01, 0x01
        /*0010*/ 	.byte	0x02, 0x03, 0x00, 0x00, 0x02, 0x06, 0x01, 0x00, 0x04, 0x0b, 0x08, 0x00, 0x09, 0x00, 0x00, 0x00
        /*0020*/ 	.byte	0x00, 0x00, 0x00, 0x00


//--------------------- .nv.info._Z11hello_worldi --------------------------
	.section	.nv.info._Z11hello_worldi,"",@"SHT_CUDA_INFO"
	.sectionflags	@""
	.align	4


	//----- nvinfo : EIATTR_CUDA_API_VERSION
	.align		4
        /*0000*/ 	.byte	0x04, 0x37
        /*0002*/ 	.short	(.L_8 - .L_7)
.L_7:
        /*0004*/ 	.word	0x00000082


	//----- nvinfo : EIATTR_KPARAM_INFO
	.align		4
.L_8:
        /*0008*/ 	.byte	0x04, 0x17
        /*000a*/ 	.short	(.L_10 - .L_9)
.L_9:
        /*000c*/ 	.word	0x00000000
        /*0010*/ 	.short	0x0000
        /*0012*/ 	.short	0x0000
        /*0014*/ 	.byte	0x00, 0xf0, 0x11, 0x00


	//----- nvinfo : EIATTR_SPARSE_MMA_MASK
	.align		4
.L_10:
        /*0018*/ 	.byte	0x03, 0x50
        /*001a*/ 	.short	0x0000


	//----- nvinfo : EIATTR_MAXREG_COUNT
	.align		4
        /*001c*/ 	.byte	0x03, 0x1b
        /*001e*/ 	.short	0x00ff


	//----- nvinfo : EIATTR_EXTERNS
	.align		4
        /*0020*/ 	.byte	0x04, 0x0f
        /*0022*/ 	.short	(.L_12 - .L_11)


	//   ....[0]....
	.align		4
.L_11:
        /*0024*/ 	.word	index@(vprintf)


	//----- nvinfo : EIATTR_MERCURY_ISA_VERSION
	.align		4
.L_12:
        /*0028*/ 	.byte	0x03, 0x5f
        /*002a*/ 	.short	0x0101


	//----- nvinfo : EIATTR_VRC_CTA_INIT_COUNT
	.align		4
        /*002c*/ 	.byte	0x02, 0x4a
	.zero		1
	.zero		1


	//----- nvinfo : EIATTR_SYSCALL_OFFSETS
	.align		4
        /*0030*/ 	.byte	0x04, 0x46
        /*0032*/ 	.short	(.L_14 - .L_13)


	//   ....[0]....
.L_13:
        /*0034*/ 	.word	0x000000f0


	//----- nvinfo : EIATTR_EXIT_INSTR_OFFSETS
	.align		4
.L_14:
        /*0038*/ 	.byte	0x04, 0x1c
        /*003a*/ 	.short	(.L_16 - .L_15)


	//   ....[0]....
.L_15:
        /*003c*/ 	.word	0x00000100


	//----- nvinfo : EIATTR_CBANK_PARAM_SIZE
	.align		4
.L_16:
        /*0040*/ 	.byte	0x03, 0x19
        /*0042*/ 	.short	0x0004


	//----- nvinfo : EIATTR_PARAM_CBANK
	.align		4
        /*0044*/ 	.byte	0x04, 0x0a
        /*0046*/ 	.short	(.L_18 - .L_17)
	.align		4
.L_17:
        /*0048*/ 	.word	index@(.nv.constant0._Z11hello_worldi)
        /*004c*/ 	.short	0x0380
        /*004e*/ 	.short	0x0004


	//----- nvinfo : EIATTR_SW_WAR
	.align		4
.L_18:
        /*0050*/ 	.byte	0x04, 0x36
        /*0052*/ 	.short	(.L_20 - .L_19)
.L_19:
        /*0054*/ 	.word	0x00000008
.L_20:


//--------------------- .nv.callgraph             --------------------------
	.section	.nv.callgraph,"",@"SHT_CUDA_CALLGRAPH"
	.align	4
	.sectionentsize	8
	.align		4
        /*0000*/ 	.word	0x00000000
	.align		4
        /*0004*/ 	.word	0xffffffff
	.align		4
        /*0008*/ 	.word	index@(_Z11hello_worldi)
	.align		4
        /*000c*/ 	.word	index@(vprintf)
	.align		4
        /*0010*/ 	.word	0x00000000
	.align		4
        /*0014*/ 	.word	0xfffffffe
	.align		4
        /*0018*/ 	.word	0x00000000
	.align		4
        /*001c*/ 	.word	0xfffffffd
	.align		4
        /*0020*/ 	.word	0x00000000
	.align		4
        /*0024*/ 	.word	0xfffffffc


//--------------------- .nv.constant4             --------------------------
	.section	.nv.constant4,"a",@progbits
	.align	8
	.align		8
.nv.constant4:
        /*0000*/ 	.dword	vprintf
	.align		8
        /*0008*/ 	.dword	$str


//--------------------- .text._Z11hello_worldi    --------------------------
	.section	.text._Z11hello_worldi,"ax",@progbits
	.align	128
        .global         _Z11hello_worldi
        .type           _Z11hello_worldi,@function
        .size           _Z11hello_worldi,(.L_x_2 - _Z11hello_worldi)
        .other          _Z11hello_worldi,@"STO_CUDA_ENTRY STV_DEFAULT"
_Z11hello_worldi:
.text._Z11hello_worldi:
[----:B------:R-:W0:Y:S01]  /*0000*/  LDC R1, c[0x0][0x37c] ;  /* 0x0000df00ff017b82 */ /* 0x000e220000000800 */
[----:B------:R-:W1:Y:S01]  /*0010*/  S2R R8, SR_CTAID.X ;  /* 0x0000000000087919 */ /* 0x000e620000002500 */
[----:B0-----:R-:W-:Y:S01]  /*0020*/  VIADD R1, R1, 0xfffffff8 ;  /* 0xfffffff801017836 */ /* 0x001fe20000000000 */
[----:B------:R-:W-:Y:S01]  /*0030*/  MOV R0, 0x0 ;  /* 0x0000000000007802 */ /* 0x000fe20000000f00 */
[----:B------:R-:W0:Y:S01]  /*0040*/  LDCU UR4, c[0x0][0x2f8] ;  /* 0x00005f00ff0477ac */ /* 0x000e220008000800 */
[----:B------:R-:W1:Y:S03]  /*0050*/  S2R R9, SR_TID.X ;  /* 0x0000000000097919 */ /* 0x000e660000002100 */
[----:B------:R2:W3:Y:S01]  /*0060*/  LDC.64 R2, c[0x4][R0] ;  /* 0x0100000000027b82 */ /* 0x0004e20000000a00 */
[----:B------:R-:W4:Y:S01]  /*0070*/  LDCU.64 UR6, c[0x4][0x8] ;  /* 0x01000100ff0677ac */ /* 0x000f220008000a00 */
[----:B------:R-:W5:Y:S01]  /*0080*/  LDCU UR5, c[0x0][0x2fc] ;  /* 0x00005f80ff0577ac */ /* 0x000f620008000800 */
[----:B0-----:R-:W-:Y:S01]  /*0090*/  IADD3 R6, P0, PT, R1, UR4, RZ ;  /* 0x0000000401067c10 */ /* 0x001fe2000ff1e0ff */
[----:B----4-:R-:W-:Y:S01]  /*00a0*/  IMAD.U32 R4, RZ, RZ, UR6 ;  /* 0x00000006ff047e24 */ /* 0x010fe2000f8e00ff */
[----:B------:R-:W-:-:S03]  /*00b0*/  MOV R5, UR7 ;  /* 0x0000000700057c02 */ /* 0x000fc60008000f00 */
[----:B-----5:R-:W-:Y:S01]  /*00c0*/  IMAD.X R7, RZ, RZ, UR5, P0 ;  /* 0x00000005ff077e24 */ /* 0x020fe200080e06ff */
[----:B-1----:R2:W-:Y:S07]  /*00d0*/  STL.64 [R1], R8 ;  /* 0x0000000801007387 */ /* 0x0025ee0000100a00 */
[----:B------:R-:W-:-:S07]  /*00e0*/  LEPC R20, `(.L_x_0) ;  /* 0x000000001014794e */ /* 0x000fce0000000000 */
[----:B--23--:R-:W-:Y:S05]  /*00f0*/  CALL.ABS.NOINC R2 ;  /* 0x0000000002007343 */ /* 0x00cfea0003c00000 */
.L_x_0:
[----:B------:R-:W-:Y:S05]  /*0100*/  EXIT ;  /* 0x000000000000794d */ /* 0x000fea0003800000 */
.L_x_1:
[----:B------:R-:W-:-:S00]  /*0110*/  BRA `(.L_x_1) ;  /* 0xfffffffc00fc7947 */ /* 0x000fc0000383ffff */
[----:B------:R-:W-:-:S00]  /*0120*/  NOP ;  /* 0x0000000000007918 */ /* 0x000fc00000000000 */
        /* <DEDUP_REMOVED lines=13> */
.L_x_2:


//--------------------- .nv.global.init           --------------------------
	.section	.nv.global.init,"aw",@progbits
.nv.global.init:
	.type		$str,@object
	.size		$str,(.L_0 - $str)
$str:
        /*0000*/ 	.byte	0x48, 0x65, 0x6c, 0x6c, 0x6f, 0x20, 0x77, 0x6f, 0x72, 0x6c, 0x64, 0x20, 0x66, 0x72, 0x6f, 0x6d
        /*0010*/ 	.byte	0x20, 0x62, 0x6c, 0x6f, 0x63, 0x6b, 0x20, 0x25, 0x64, 0x2c, 0x20, 0x74, 0x68, 0x72, 0x65, 0x61
        /*0020*/ 	.byte	0x64, 0x20, 0x25, 0x64, 0x2e, 0x0a, 0x00
.L_0:


//--------------------- .nv.shared.reserved.0     --------------------------
	.section	.nv.shared.reserved.0,"aw",@nobits
	.weak		__nv_reservedSMEM_offset_0_alias
	.size		__nv_reservedSMEM_offset_0_alias, 0, 64
	.other		__nv_reservedSMEM_offset_0_alias,@"STO_CUDA_RESERVED_SHARED STV_DEFAULT"
__nv_reservedSMEM_offset_0_alias:
	.zero		0
	.zero		64


//--------------------- .nv.constant0._Z11hello_worldi --------------------------
	.section	.nv.constant0._Z11hello_worldi,"a",@progbits
	.sectionflags	@""
	.align	4
.nv.constant0._Z11hello_worldi:
	.zero		900


//--------------------- SYMBOLS --------------------------

	.type		.nv.reservedSmem.offset0,@object
	.size		.nv.reservedSmem.offset0,0x4
	.type		vprintf,@function
